	.headerflags	@"EF_CUDA_TEXMODE_UNIFIED EF_CUDA_64BIT_ADDRESS EF_CUDA_ACCELERATORS EF_CUDA_SM90 EF_CUDA_VIRTUAL_SM(EF_CUDA_SM90)"
	.elftype	@"ET_EXEC"


//--------------------- .nv.info                  --------------------------
	.section	.nv.info,"",@"SHT_CUDA_INFO"
	.align	4


	//----- nvinfo : EIATTR_REGCOUNT
	.align		4
        /*0000*/ 	.byte	0x04, 0x2f
        /*0002*/ 	.short	(.L_2 - .L_1)
	.align		4
.L_1:
        /*0004*/ 	.word	index@(triton_poi_fused_add_tanh_11)
        /*0008*/ 	.word	0x00000020


	//----- nvinfo : EIATTR_MIN_STACK_SIZE
	.align		4
.L_2:
        /*000c*/ 	.byte	0x04, 0x12
        /*000e*/ 	.short	(.L_4 - .L_3)
	.align		4
.L_3:
        /*0010*/ 	.word	index@(triton_poi_fused_add_tanh_11)
        /*0014*/ 	.word	0x00000000


	//----- nvinfo : EIATTR_FRAME_SIZE
	.align		4
.L_4:
        /*0018*/ 	.byte	0x04, 0x11
        /*001a*/ 	.short	(.L_6 - .L_5)
	.align		4
.L_5:
        /*001c*/ 	.word	index@(triton_poi_fused_add_tanh_11)
        /*0020*/ 	.word	0x00000000


	//----- nvinfo : EIATTR_MIN_STACK_SIZE
	.align		4
.L_6:
        /*0024*/ 	.byte	0x04, 0x12
        /*0026*/ 	.short	(.L_8 - .L_7)
	.align		4
.L_7:
        /*0028*/ 	.word	index@(triton_poi_fused_add_tanh_11)
        /*002c*/ 	.word	0x00000000
.L_8:


//--------------------- .nv.info.triton_poi_fused_add_tanh_11 --------------------------
	.section	.nv.info.triton_poi_fused_add_tanh_11,"",@"SHT_CUDA_INFO"
	.sectionflags	@""
	.align	4


	//----- nvinfo : EIATTR_CUDA_API_VERSION
	.align		4
        /*0000*/ 	.byte	0x04, 0x37
        /*0002*/ 	.short	(.L_10 - .L_9)
.L_9:
        /*0004*/ 	.word	0x0000007c


	//----- nvinfo : EIATTR_KPARAM_INFO
	.align		4
.L_10:
        /*0008*/ 	.byte	0x04, 0x17
        /*000a*/ 	.short	(.L_12 - .L_11)
.L_11:
        /*000c*/ 	.word	0x00000000
        /*0010*/ 	.short	0x0004
        /*0012*/ 	.short	0x001c
        /*0014*/ 	.byte	0x00, 0xf0, 0x11, 0x00


	//----- nvinfo : EIATTR_KPARAM_INFO
	.align		4
.L_12:
        /*0018*/ 	.byte	0x04, 0x17
        /*001a*/ 	.short	(.L_14 - .L_13)
.L_13:
        /*001c*/ 	.word	0x00000000
        /*0020*/ 	.short	0x0003
        /*0022*/ 	.short	0x0018
        /*0024*/ 	.byte	0x00, 0xf0, 0x11, 0x00


	//----- nvinfo : EIATTR_KPARAM_INFO
	.align		4
.L_14:
        /*0028*/ 	.byte	0x04, 0x17
        /*002a*/ 	.short	(.L_16 - .L_15)
.L_15:
        /*002c*/ 	.word	0x00000000
        /*0030*/ 	.short	0x0002
        /*0032*/ 	.short	0x0010
        /*0034*/ 	.byte	0x00, 0xf4, 0x21, 0x00


	//----- nvinfo : EIATTR_KPARAM_INFO
	.align		4
.L_16:
        /*0038*/ 	.byte	0x04, 0x17
        /*003a*/ 	.short	(.L_18 - .L_17)
.L_17:
        /*003c*/ 	.word	0x00000000
        /*0040*/ 	.short	0x0001
        /*0042*/ 	.short	0x0008
        /*0044*/ 	.byte	0x00, 0xf4, 0x21, 0x00


	//----- nvinfo : EIATTR_KPARAM_INFO
	.align		4
.L_18:
        /*0048*/ 	.byte	0x04, 0x17
        /*004a*/ 	.short	(.L_20 - .L_19)
.L_19:
        /*004c*/ 	.word	0x00000000
        /*0050*/ 	.short	0x0000
        /*0052*/ 	.short	0x0000
        /*0054*/ 	.byte	0x00, 0xf4, 0x21, 0x00


	//----- nvinfo : EIATTR_SPARSE_MMA_MASK
	.align		4
.L_20:
        /*0058*/ 	.byte	0x03, 0x50
        /*005a*/ 	.short	0x0000


	//----- nvinfo : EIATTR_MAXREG_COUNT
	.align		4
        /*005c*/ 	.byte	0x03, 0x1b
        /*005e*/ 	.short	0x00ff


	//----- nvinfo : EIATTR_EXIT_INSTR_OFFSETS
	.align		4
        /*0060*/ 	.byte	0x04, 0x1c
        /*0062*/ 	.short	(.L_22 - .L_21)


	//   ....[0]....
.L_21:
        /*0064*/ 	.word	0x00001150


	//   ....[1]....
        /*0068*/ 	.word	0x000011e0


	//----- nvinfo : EIATTR_REQNTID
	.align		4
.L_22:
        /*006c*/ 	.byte	0x04, 0x10
        /*006e*/ 	.short	(.L_24 - .L_23)
.L_23:
        /*0070*/ 	.word	0x00000080
        /*0074*/ 	.word	0x00000001
        /*0078*/ 	.word	0x00000001


	//----- nvinfo : EIATTR_CRS_STACK_SIZE
	.align		4
.L_24:
        /*007c*/ 	.byte	0x04, 0x1e
        /*007e*/ 	.short	(.L_26 - .L_25)
.L_25:
        /*0080*/ 	.word	0x00000000


	//----- nvinfo : EIATTR_CBANK_PARAM_SIZE
	.align		4
.L_26:
        /*0084*/ 	.byte	0x03, 0x19
        /*0086*/ 	.short	0x0020


	//----- nvinfo : EIATTR_PARAM_CBANK
	.align		4
        /*0088*/ 	.byte	0x04, 0x0a
        /*008a*/ 	.short	(.L_28 - .L_27)
	.align		4
.L_27:
        /*008c*/ 	.word	index@(.nv.constant0.triton_poi_fused_add_tanh_11)
        /*0090*/ 	.short	0x0210
        /*0092*/ 	.short	0x0020


	//----- nvinfo : EIATTR_SW_WAR
	.align		4
.L_28:
        /*0094*/ 	.byte	0x04, 0x36
        /*0096*/ 	.short	(.L_30 - .L_29)
.L_29:
        /*0098*/ 	.word	0x00000008
.L_30:


//--------------------- .nv.callgraph             --------------------------
	.section	.nv.callgraph,"",@"SHT_CUDA_CALLGRAPH"
	.align	4
	.sectionentsize	8
	.align		4
        /*0000*/ 	.word	0x00000000
	.align		4
        /*0004*/ 	.word	0xffffffff
	.align		4
        /*0008*/ 	.word	0x00000000
	.align		4
        /*000c*/ 	.word	0xfffffffe
	.align		4
        /*0010*/ 	.word	0x00000000
	.align		4
        /*0014*/ 	.word	0xfffffffd
	.align		4
        /*0018*/ 	.word	0x00000000
	.align		4
        /*001c*/ 	.word	0xfffffffc


//--------------------- .nv.constant4             --------------------------
	.section	.nv.constant4,"a",@progbits
	.align	8
	.align		8
.nv.constant4:
        /*0000*/ 	.dword	_$_str


//--------------------- .text.triton_poi_fused_add_tanh_11 --------------------------
	.section	.text.triton_poi_fused_add_tanh_11,"ax",@progbits
	.sectionflags	@"SHF_BARRIERS=1"
	.align	128
        .global         triton_poi_fused_add_tanh_11
        .type           triton_poi_fused_add_tanh_11,@function
        .size           triton_poi_fused_add_tanh_11,(.L_x_22 - triton_poi_fused_add_tanh_11)
        .other          triton_poi_fused_add_tanh_11,@"STO_CUDA_ENTRY STV_DEFAULT"
triton_poi_fused_add_tanh_11:
.text.triton_poi_fused_add_tanh_11:
[----:B------:R-:W0:Y:S01]  /*0000*/  LDC R1, c[0x0][0x28] ;  /* 0x00000a00ff017b82 */ /* 0x000e220000000800 */
[----:B------:R-:W1:Y:S07]  /*0010*/  S2R R4, SR_CTAID.Y ;  /* 0x0000000000047919 */ /* 0x000e6e0000002600 */
[----:B------:R-:W2:Y:S01]  /*0020*/  LDC.64 R12, c[0x0][0x210] ;  /* 0x00008400ff0c7b82 */ /* 0x000ea20000000a00 */
[----:B------:R-:W-:Y:S01]  /*0030*/  CS2R R8, SRZ ;  /* 0x0000000000087805 */ /* 0x000fe2000001ff00 */
[----:B------:R-:W-:Y:S01]  /*0040*/  ULDC.64 UR6, c[0x0][0x208] ;  /* 0x0000820000067ab9 */ /* 0x000fe20000000a00 */
[----:B------:R-:W3:Y:S01]  /*0050*/  S2R R7, SR_TID.X ;  /* 0x0000000000077919 */ /* 0x000ee20000002100 */
[----:B------:R-:W4:Y:S04]  /*0060*/  S2R R5, SR_CTAID.X ;  /* 0x0000000000057919 */ /* 0x000f280000002500 */
[----:B------:R-:W5:Y:S01]  /*0070*/  LDC.64 R14, c[0x0][0x218] ;  /* 0x00008600ff0e7b82 */ /* 0x000f620000000a00 */
[----:B-1----:R-:W-:-:S04]  /*0080*/  SHF.L.U32 R4, R4, 0xa, RZ ;  /* 0x0000000a04047819 */ /* 0x002fc800000006ff */
[----:B---3--:R-:W-:Y:S02]  /*0090*/  LOP3.LUT R20, R4, 0x7f, R7, 0xf8, !PT ;  /* 0x0000007f04147812 */ /* 0x008fe400078ef807 */
[----:B------:R-:W-:Y:S02]  /*00a0*/  LOP3.LUT R6, R4, 0x7f, R7, 0xf8, !PT ;  /* 0x0000007f04067812 */ /* 0x000fe400078ef807 */
[----:B----4-:R-:W-:Y:S02]  /*00b0*/  ISETP.GE.AND P0, PT, R5, 0x100, PT ;  /* 0x000001000500780c */ /* 0x010fe40003f06270 */
[-C--:B------:R-:W-:Y:S02]  /*00c0*/  LEA R20, R20, R5.reuse, 0x8 ;  /* 0x0000000514147211 */ /* 0x080fe400078e40ff */
[----:B------:R-:W-:-:S03]  /*00d0*/  LEA R6, R6, R5, 0x8 ;  /* 0x0000000506067211 */ /* 0x000fc600078e40ff */
[----:B--2---:R-:W-:-:S04]  /*00e0*/  IMAD.WIDE R2, R20, 0x4, R12 ;  /* 0x0000000414027825 */ /* 0x004fc800078e020c */
[----:B0----5:R-:W-:Y:S02]  /*00f0*/  IMAD.WIDE R18, R6, 0x4, R14 ;  /* 0x0000000406127825 */ /* 0x021fe400078e020e */
[----:B------:R0:W2:Y:S01]  /*0100*/  @!P0 LDG.E.EL R8, desc[UR6][R2.64] ;  /* 0x0000000602088981 */ /* 0x0000a2000c2e1900 */
[----:B------:R-:W-:-:S03]  /*0110*/  IADD3 R23, R20, 0x8000, RZ ;  /* 0x0000800014177810 */ /* 0x000fc60007ffe0ff */
[----:B------:R-:W2:Y:S01]  /*0120*/  @!P0 LDG.E.EL R9, desc[UR6][R18.64] ;  /* 0x0000000612098981 */ /* 0x000ea2000c2e1900 */
[----:B------:R-:W-:Y:S01]  /*0130*/  CS2R R10, SRZ ;  /* 0x00000000000a7805 */ /* 0x000fe2000001ff00 */
[--C-:B------:R-:W-:Y:S01]  /*0140*/  IMAD.WIDE R16, R23, 0x4, R12.reuse ;  /* 0x0000000417107825 */ /* 0x100fe200078e020c */
[----:B------:R-:W-:Y:S02]  /*0150*/  IADD3 R24, R20, 0x10000, RZ ;  /* 0x0001000014187810 */ /* 0x000fe40007ffe0ff */
[----:B------:R-:W-:Y:S02]  /*0160*/  IADD3 R25, R20, 0x20000, RZ ;  /* 0x0002000014197810 */ /* 0x000fe40007ffe0ff */
[----:B0-----:R-:W-:Y:S01]  /*0170*/  CS2R R2, SRZ ;  /* 0x0000000000027805 */ /* 0x001fe2000001ff00 */
[----:B------:R0:W3:Y:S01]  /*0180*/  @!P0 LDG.E.EL R10, desc[UR6][R16.64] ;  /* 0x00000006100a8981 */ /* 0x0000e2000c2e1900 */
[----:B------:R-:W-:Y:S01]  /*0190*/  IMAD.WIDE R28, R24, 0x4, R12 ;  /* 0x00000004181c7825 */ /* 0x000fe200078e020c */
[----:B------:R-:W-:-:S02]  /*01a0*/  IADD3 R22, R20, 0x38000, RZ ;  /* 0x0003800014167810 */ /* 0x000fc40007ffe0ff */
[----:B------:R-:W-:Y:S02]  /*01b0*/  IADD3 R21, R20, 0x18000, RZ ;  /* 0x0001800014157810 */ /* 0x000fe40007ffe0ff */
[----:B------:R1:W4:Y:S01]  /*01c0*/  @!P0 LDG.E.EL R11, desc[UR6][R28.64] ;  /* 0x000000061c0b8981 */ /* 0x000322000c2e1900 */
[----:B0-----:R-:W-:-:S05]  /*01d0*/  IMAD.WIDE R16, R25, 0x4, R12 ;  /* 0x0000000419107825 */ /* 0x001fca00078e020c */
[----:B------:R0:W5:Y:S01]  /*01e0*/  @!P0 LDG.E.EL R2, desc[UR6][R16.64] ;  /* 0x0000000610028981 */ /* 0x000162000c2e1900 */
[----:B-1----:R-:W-:Y:S01]  /*01f0*/  MOV R28, RZ ;  /* 0x000000ff001c7202 */ /* 0x002fe20000000f00 */
[----:B------:R-:W-:Y:S01]  /*0200*/  IMAD.WIDE R18, R21, 0x4, R12 ;  /* 0x0000000415127825 */ /* 0x000fe200078e020c */
[----:B------:R-:W-:Y:S01]  /*0210*/  IADD3 R27, R20, 0x28000, RZ ;  /* 0x00028000141b7810 */ /* 0x000fe20007ffe0ff */
[----:B------:R-:W-:-:S03]  /*0220*/  HFMA2.MMA R0, -RZ, RZ, 0, 0 ;  /* 0x00000000ff007435 */ /* 0x000fc600000001ff */
[----:B------:R1:W5:Y:S01]  /*0230*/  @!P0 LDG.E.EL R3, desc[UR6][R18.64] ;  /* 0x0000000612038981 */ /* 0x000362000c2e1900 */
[----:B0-----:R-:W-:-:S04]  /*0240*/  IMAD.WIDE R16, R22, 0x4, R12 ;  /* 0x0000000416107825 */ /* 0x001fc800078e020c */
[----:B------:R-:W-:-:S05]  /*0250*/  IMAD.WIDE R22, R23, 0x4, R14 ;  /* 0x0000000417167825 */ /* 0x000fca00078e020e */
[----:B------:R0:W3:Y:S01]  /*0260*/  @!P0 LDG.E.EL R28, desc[UR6][R22.64] ;  /* 0x00000006161c8981 */ /* 0x0000e2000c2e1900 */
[--C-:B-1----:R-:W-:Y:S01]  /*0270*/  IMAD.WIDE R18, R27, 0x4, R12.reuse ;  /* 0x000000041b127825 */ /* 0x102fe200078e020c */
[----:B------:R-:W-:Y:S01]  /*0280*/  IADD3 R29, R20, 0x30000, RZ ;  /* 0x00030000141d7810 */ /* 0x000fe20007ffe0ff */
[----:B------:R-:W-:Y:S01]  /*0290*/  HFMA2.MMA R26, -RZ, RZ, 0, 0 ;  /* 0x00000000ff1a7435 */ /* 0x000fe200000001ff */
[----:B------:R-:W-:Y:S02]  /*02a0*/  MOV R20, RZ ;  /* 0x000000ff00147202 */ /* 0x000fe40000000f00 */
[----:B------:R1:W5:Y:S01]  /*02b0*/  @!P0 LDG.E.EL R0, desc[UR6][R18.64] ;  /* 0x0000000612008981 */ /* 0x000362000c2e1900 */
[----:B------:R-:W-:Y:S01]  /*02c0*/  IMAD.WIDE R12, R29, 0x4, R12 ;  /* 0x000000041d0c7825 */ /* 0x000fe200078e020c */
[----:B0-----:R-:W-:-:S04]  /*02d0*/  CS2R R22, SRZ ;  /* 0x0000000000167805 */ /* 0x001fc8000001ff00 */
[----:B------:R0:W5:Y:S01]  /*02e0*/  @!P0 LDG.E.EL R20, desc[UR6][R12.64] ;  /* 0x000000060c148981 */ /* 0x000162000c2e1900 */
[----:B-1----:R-:W-:-:S03]  /*02f0*/  IMAD.WIDE R18, R24, 0x4, R14 ;  /* 0x0000000418127825 */ /* 0x002fc600078e020e */
[----:B------:R-:W5:Y:S04]  /*0300*/  @!P0 LDG.E.EL R26, desc[UR6][R16.64] ;  /* 0x00000006101a8981 */ /* 0x000f68000c2e1900 */
[----:B------:R1:W4:Y:S01]  /*0310*/  @!P0 LDG.E.EL R22, desc[UR6][R18.64] ;  /* 0x0000000612168981 */ /* 0x000322000c2e1900 */
[--C-:B0-----:R-:W-:Y:S01]  /*0320*/  IMAD.WIDE R12, R21, 0x4, R14.reuse ;  /* 0x00000004150c7825 */ /* 0x101fe200078e020e */
[----:B------:R-:W-:Y:S02]  /*0330*/  IADD3 R21, R6, 0x38000, RZ ;  /* 0x0003800006157810 */ /* 0x000fe40007ffe0ff */
[----:B-1----:R-:W-:Y:S01]  /*0340*/  CS2R R18, SRZ ;  /* 0x0000000000127805 */ /* 0x002fe2000001ff00 */
[----:B------:R-:W-:-:S04]  /*0350*/  IMAD.WIDE R16, R25, 0x4, R14 ;  /* 0x0000000419107825 */ /* 0x000fc800078e020e */
[----:B------:R-:W-:Y:S01]  /*0360*/  IMAD.WIDE R24, R27, 0x4, R14 ;  /* 0x000000041b187825 */ /* 0x000fe200078e020e */
[----:B------:R0:W5:Y:S01]  /*0370*/  @!P0 LDG.E.EL R18, desc[UR6][R12.64] ;  /* 0x000000060c128981 */ /* 0x000162000c2e1900 */
[----:B------:R-:W-:-:S06]  /*0380*/  MOV R27, RZ ;  /* 0x000000ff001b7202 */ /* 0x000fcc0000000f00 */
[----:B------:R-:W5:Y:S01]  /*0390*/  @!P0 LDG.E.EL R27, desc[UR6][R24.64] ;  /* 0x00000006181b8981 */ /* 0x000f62000c2e1900 */
[----:B0-----:R-:W-:-:S04]  /*03a0*/  IMAD.WIDE R12, R29, 0x4, R14 ;  /* 0x000000041d0c7825 */ /* 0x001fc800078e020e */
[----:B------:R-:W-:Y:S01]  /*03b0*/  IMAD.WIDE R14, R21, 0x4, R14 ;  /* 0x00000004150e7825 */ /* 0x000fe200078e020e */
[----:B------:R-:W5:Y:S04]  /*03c0*/  @!P0 LDG.E.EL R23, desc[UR6][R12.64] ;  /* 0x000000060c178981 */ /* 0x000f68000c2e1900 */
[----:B------:R-:W5:Y:S01]  /*03d0*/  @!P0 LDG.E.EL R19, desc[UR6][R14.64] ;  /* 0x000000060e138981 */ /* 0x000f62000c2e1900 */
[----:B------:R-:W-:-:S10]  /*03e0*/  HFMA2.MMA R21, -RZ, RZ, 0, 0 ;  /* 0x00000000ff157435 */ /* 0x000fd400000001ff */
[----:B------:R0:W5:Y:S01]  /*03f0*/  @!P0 LDG.E.EL R21, desc[UR6][R16.64] ;  /* 0x0000000610158981 */ /* 0x000162000c2e1900 */
[----:B------:R-:W-:Y:S01]  /*0400*/  BSSY B0, `(.L_x_0) ;  /* 0x000002a000007945 */ /* 0x000fe20003800000 */
[----:B--2---:R-:W-:-:S04]  /*0410*/  FADD R9, R9, R8 ;  /* 0x0000000809097221 */ /* 0x004fc80000000000 */
[----:B------:R-:W-:-:S05]  /*0420*/  FADD.FTZ R29, |R9|, -RZ ;  /* 0x800000ff091d7221 */ /* 0x000fca0000010200 */
[----:B------:R-:W-:-:S13]  /*0430*/  FSETP.GE.AND P1, PT, R29, 0.60000002384185791016, PT ;  /* 0x3f19999a1d00780b */ /* 0x000fda0003f26000 */
[----:B------:R-:W-:-:S06]  /*0440*/  @P1 FMUL R8, R29, 2.8853900432586669922 ;  /* 0x4038aa3b1d081820 */ /* 0x000fcc0000400000 */
[----:B------:R-:W0:Y:S02]  /*0450*/  @P1 MUFU.EX2 R8, R8 ;  /* 0x0000000800081308 */ /* 0x000e240000000800 */
[----:B0-----:R-:W-:-:S06]  /*0460*/  @P1 FADD R16, R8, 1 ;  /* 0x3f80000008101421 */ /* 0x001fcc0000000000 */
[----:B------:R-:W0:Y:S01]  /*0470*/  @P1 MUFU.RCP R16, R16 ;  /* 0x0000001000101308 */ /* 0x000e220000001000 */
[----:B------:R-:W-:Y:S01]  /*0480*/  @P1 MOV R13, 0x3f800000 ;  /* 0x3f800000000d1802 */ /* 0x000fe20000000f00 */
[----:B---3--:R-:W-:Y:S01]  /*0490*/  FADD R10, R28, R10 ;  /* 0x0000000a1c0a7221 */ /* 0x008fe20000000000 */
[----:B------:R-:W-:Y:S01]  /*04a0*/  @!P1 MOV R6, 0x3c80f082 ;  /* 0x3c80f08200069802 */ /* 0x000fe20000000f00 */
[----:B------:R-:W-:Y:S01]  /*04b0*/  @!P1 FMUL R17, R9, R9 ;  /* 0x0000000909119220 */ /* 0x000fe20000400000 */
[----:B------:R-:W-:Y:S01]  /*04c0*/  @P1 FSETP.GE.AND P2, PT, R29, 9.010913848876953125, PT ;  /* 0x41102cb41d00180b */ /* 0x000fe20003f46000 */
[----:B------:R-:W-:Y:S02]  /*04d0*/  FADD.FTZ R12, |R10|, -RZ ;  /* 0x800000ff0a0c7221 */ /* 0x000fe40000010200 */
[----:B------:R-:W-:Y:S01]  /*04e0*/  @!P1 FFMA.FTZ R6, R17, R6, -0.052303962409496307373 ;  /* 0xbd563cae11069423 */ /* 0x000fe20000010006 */
[----:B0-----:R-:W-:-:S03]  /*04f0*/  @P1 FFMA.FTZ R13, R16, -2, R13 ;  /* 0xc0000000100d1823 */ /* 0x001fc6000001000d */
[----:B------:R-:W-:Y:S02]  /*0500*/  @!P1 FFMA.FTZ R6, R17, R6, 0.1331529766321182251 ;  /* 0x3e08594111069423 */ /* 0x000fe40000010006 */
[----:B------:R-:W-:Y:S02]  /*0510*/  @P1 FSEL R8, R13, 1, !P2 ;  /* 0x3f8000000d081808 */ /* 0x000fe40005000000 */
[----:B------:R-:W-:Y:S01]  /*0520*/  FSETP.GE.AND P2, PT, R12, 0.60000002384185791016, PT ;  /* 0x3f19999a0c00780b */ /* 0x000fe20003f46000 */
[----:B------:R-:W-:Y:S01]  /*0530*/  @!P1 FFMA.FTZ R6, R17, R6, -0.33332768082618713379 ;  /* 0xbeaaa9ed11069423 */ /* 0x000fe20000010006 */
[----:B------:R-:W-:-:S03]  /*0540*/  @P1 LOP3.LUT R8, R8, 0x80000000, R9, 0xf8, !PT ;  /* 0x8000000008081812 */ /* 0x000fc600078ef809 */
[----:B------:R-:W-:Y:S01]  /*0550*/  @!P1 FFMA.FTZ R6, R17, R6, RZ ;  /* 0x0000000611069223 */ /* 0x000fe200000100ff */
[----:B----4-:R-:W-:-:S03]  /*0560*/  FADD R11, R22, R11 ;  /* 0x0000000b160b7221 */ /* 0x010fc60000000000 */
[----:B------:R-:W-:-:S04]  /*0570*/  @!P1 FFMA.FTZ R8, R9, R6, R9 ;  /* 0x0000000609089223 */ /* 0x000fc80000010009 */
[----:B------:R-:W-:Y:S05]  /*0580*/  @!P2 BRA `(.L_x_1) ;  /* 0x000000000028a947 */ /* 0x000fea0003800000 */
[C---:B------:R-:W-:Y:S01]  /*0590*/  FMUL R9, R12.reuse, 2.8853900432586669922 ;  /* 0x4038aa3b0c097820 */ /* 0x040fe20000400000 */
[----:B------:R-:W-:Y:S02]  /*05a0*/  MOV R6, 0x3f800000 ;  /* 0x3f80000000067802 */ /* 0x000fe40000000f00 */
[----:B------:R-:W-:-:S03]  /*05b0*/  FSETP.GE.AND P1, PT, R12, 9.010913848876953125, PT ;  /* 0x41102cb40c00780b */ /* 0x000fc60003f26000 */
[----:B------:R-:W0:Y:S02]  /*05c0*/  MUFU.EX2 R9, R9 ;  /* 0x0000000900097308 */ /* 0x000e240000000800 */
[----:B0-----:R-:W-:-:S06]  /*05d0*/  FADD R13, R9, 1 ;  /* 0x3f800000090d7421 */ /* 0x001fcc0000000000 */
[----:B------:R-:W0:Y:S02]  /*05e0*/  MUFU.RCP R13, R13 ;  /* 0x0000000d000d7308 */ /* 0x000e240000001000 */
[----:B0-----:R-:W-:-:S05]  /*05f0*/  FFMA.FTZ R6, R13, -2, R6 ;  /* 0xc00000000d067823 */ /* 0x001fca0000010006 */
[----:B------:R-:W-:-:S04]  /*0600*/  FSEL R15, R6, 1, !P1 ;  /* 0x3f800000060f7808 */ /* 0x000fc80004800000 */
[----:B------:R-:W-:Y:S01]  /*0610*/  LOP3.LUT R6, R15, 0x80000000, R10, 0xf8, !PT ;  /* 0x800000000f067812 */ /* 0x000fe200078ef80a */
[----:B------:R-:W-:Y:S06]  /*0620*/  BRA `(.L_x_2) ;  /* 0x00000000001c7947 */ /* 0x000fec0003800000 */
.L_x_1:
[----:B------:R-:W-:Y:S01]  /*0630*/  MOV R6, 0x3c80f082 ;  /* 0x3c80f08200067802 */ /* 0x000fe20000000f00 */
[----:B------:R-:W-:-:S04]  /*0640*/  FMUL R9, R10, R10 ;  /* 0x0000000a0a097220 */ /* 0x000fc80000400000 */
[----:B------:R-:W-:-:S04]  /*0650*/  FFMA.FTZ R6, R9, R6, -0.052303962409496307373 ;  /* 0xbd563cae09067423 */ /* 0x000fc80000010006 */
[----:B------:R-:W-:-:S04]  /*0660*/  FFMA.FTZ R6, R9, R6, 0.1331529766321182251 ;  /* 0x3e08594109067423 */ /* 0x000fc80000010006 */
[----:B------:R-:W-:-:S04]  /*0670*/  FFMA.FTZ R6, R9, R6, -0.33332768082618713379 ;  /* 0xbeaaa9ed09067423 */ /* 0x000fc80000010006 */
[----:B------:R-:W-:-:S04]  /*0680*/  FFMA.FTZ R9, R9, R6, RZ ;  /* 0x0000000609097223 */ /* 0x000fc800000100ff */
[----:B------:R-:W-:-:S07]  /*0690*/  FFMA.FTZ R6, R10, R9, R10 ;  /* 0x000000090a067223 */ /* 0x000fce000001000a */
.L_x_2:
[----:B------:R-:W-:Y:S05]  /*06a0*/  BSYNC B0 ;  /* 0x0000000000007941 */ /* 0x000fea0003800000 */
.L_x_0:
[----:B------:R-:W-:Y:S01]  /*06b0*/  FADD.FTZ R12, |R11|, -RZ ;  /* 0x800000ff0b0c7221 */ /* 0x000fe20000010200 */
[----:B------:R-:W-:Y:S01]  /*06c0*/  BSSY B0, `(.L_x_3) ;  /* 0x0000015000007945 */ /* 0x000fe20003800000 */
[----:B-----5:R-:W-:-:S03]  /*06d0*/  FADD R18, R18, R3 ;  /* 0x0000000312127221 */ /* 0x020fc60000000000 */
[----:B------:R-:W-:-:S13]  /*06e0*/  FSETP.GE.AND P1, PT, R12, 0.60000002384185791016, PT ;  /* 0x3f19999a0c00780b */ /* 0x000fda0003f26000 */
[----:B------:R-:W-:Y:S05]  /*06f0*/  @!P1 BRA `(.L_x_4) ;  /* 0x0000000000289947 */ /* 0x000fea0003800000 */
[C---:B------:R-:W-:Y:S01]  /*0700*/  FMUL R9, R12.reuse, 2.8853900432586669922 ;  /* 0x4038aa3b0c097820 */ /* 0x040fe20000400000 */
[----:B------:R-:W-:Y:S01]  /*0710*/  HFMA2.MMA R3, -RZ, RZ, 1.875, 0 ;  /* 0x3f800000ff037435 */ /* 0x000fe200000001ff */
[----:B------:R-:W-:-:S04]  /*0720*/  FSETP.GE.AND P1, PT, R12, 9.010913848876953125, PT ;  /* 0x41102cb40c00780b */ /* 0x000fc80003f26000 */
[----:B------:R-:W0:Y:S02]  /*0730*/  MUFU.EX2 R9, R9 ;  /* 0x0000000900097308 */ /* 0x000e240000000800 */
[----:B0-----:R-:W-:-:S06]  /*0740*/  FADD R10, R9, 1 ;  /* 0x3f800000090a7421 */ /* 0x001fcc0000000000 */
[----:B------:R-:W0:Y:S02]  /*0750*/  MUFU.RCP R10, R10 ;  /* 0x0000000a000a7308 */ /* 0x000e240000001000 */
[----:B0-----:R-:W-:-:S05]  /*0760*/  FFMA.FTZ R3, R10, -2, R3 ;  /* 0xc00000000a037823 */ /* 0x001fca0000010003 */
[----:B------:R-:W-:-:S04]  /*0770*/  FSEL R12, R3, 1, !P1 ;  /* 0x3f800000030c7808 */ /* 0x000fc80004800000 */
[----:B------:R-:W-:Y:S01]  /*0780*/  LOP3.LUT R3, R12, 0x80000000, R11, 0xf8, !PT ;  /* 0x800000000c037812 */ /* 0x000fe200078ef80b */
[----:B------:R-:W-:Y:S06]  /*0790*/  BRA `(.L_x_5) ;  /* 0x00000000001c7947 */ /* 0x000fec0003800000 */
.L_x_4:
[----:B------:R-:W-:Y:S01]  /*07a0*/  MOV R3, 0x3c80f082 ;  /* 0x3c80f08200037802 */ /* 0x000fe20000000f00 */
[----:B------:R-:W-:-:S04]  /*07b0*/  FMUL R10, R11, R11 ;  /* 0x0000000b0b0a7220 */ /* 0x000fc80000400000 */
[----:B------:R-:W-:-:S04]  /*07c0*/  FFMA.FTZ R3, R10, R3, -0.052303962409496307373 ;  /* 0xbd563cae0a037423 */ /* 0x000fc80000010003 */
[----:B------:R-:W-:-:S04]  /*07d0*/  FFMA.FTZ R3, R10, R3, 0.1331529766321182251 ;  /* 0x3e0859410a037423 */ /* 0x000fc80000010003 */
[----:B------:R-:W-:-:S04]  /*07e0*/  FFMA.FTZ R3, R10, R3, -0.33332768082618713379 ;  /* 0xbeaaa9ed0a037423 */ /* 0x000fc80000010003 */
[----:B------:R-:W-:-:S04]  /*07f0*/  FFMA.FTZ R10, R10, R3, RZ ;  /* 0x000000030a0a7223 */ /* 0x000fc800000100ff */
[----:B------:R-:W-:-:S07]  /*0800*/  FFMA.FTZ R3, R11, R10, R11 ;  /* 0x0000000a0b037223 */ /* 0x000fce000001000b */
.L_x_5:
[----:B------:R-:W-:Y:S05]  /*0810*/  BSYNC B0 ;  /* 0x0000000000007941 */ /* 0x000fea0003800000 */
.L_x_3:
[----:B------:R-:W-:Y:S01]  /*0820*/  FADD.FTZ R11, |R18|, -RZ ;  /* 0x800000ff120b7221 */ /* 0x000fe20000010200 */
[----:B------:R-:W-:Y:S01]  /*0830*/  BSSY B0, `(.L_x_6) ;  /* 0x0000015000007945 */ /* 0x000fe20003800000 */
[----:B------:R-:W-:-:S03]  /*0840*/  FADD R21, R21, R2 ;  /* 0x0000000215157221 */ /* 0x000fc60000000000 */
        /* <DEDUP_REMOVED lines=12> */
.L_x_7:
[----:B------:R-:W-:Y:S01]  /*0910*/  MOV R2, 0x3c80f082 ;  /* 0x3c80f08200027802 */ /* 0x000fe20000000f00 */
[----:B------:R-:W-:-:S04]  /*0920*/  FMUL R9, R18, R18 ;  /* 0x0000001212097220 */ /* 0x000fc80000400000 */
[----:B------:R-:W-:-:S04]  /*0930*/  FFMA.FTZ R2, R9, R2, -0.052303962409496307373 ;  /* 0xbd563cae09027423 */ /* 0x000fc80000010002 */
[----:B------:R-:W-:-:S04]  /*0940*/  FFMA.FTZ R2, R9, R2, 0.1331529766321182251 ;  /* 0x3e08594109027423 */ /* 0x000fc80000010002 */
[----:B------:R-:W-:-:S04]  /*0950*/  FFMA.FTZ R2, R9, R2, -0.33332768082618713379 ;  /* 0xbeaaa9ed09027423 */ /* 0x000fc80000010002 */
[----:B------:R-:W-:-:S04]  /*0960*/  FFMA.FTZ R9, R9, R2, RZ ;  /* 0x0000000209097223 */ /* 0x000fc800000100ff */
[----:B------:R-:W-:-:S07]  /*0970*/  FFMA.FTZ R18, R18, R9, R18 ;  /* 0x0000000912127223 */ /* 0x000fce0000010012 */
.L_x_8:
[----:B------:R-:W-:Y:S05]  /*0980*/  BSYNC B0 ;  /* 0x0000000000007941 */ /* 0x000fea0003800000 */
.L_x_6:
        /* <DEDUP_REMOVED lines=15> */
.L_x_10:
[----:B------:R-:W-:Y:S01]  /*0a80*/  MOV R0, 0x3c80f082 ;  /* 0x3c80f08200007802 */ /* 0x000fe20000000f00 */
[----:B------:R-:W-:-:S04]  /*0a90*/  FMUL R9, R21, R21 ;  /* 0x0000001515097220 */ /* 0x000fc80000400000 */
[----:B------:R-:W-:-:S04]  /*0aa0*/  FFMA.FTZ R0, R9, R0, -0.052303962409496307373 ;  /* 0xbd563cae09007423 */ /* 0x000fc80000010000 */
[----:B------:R-:W-:-:S04]  /*0ab0*/  FFMA.FTZ R0, R9, R0, 0.1331529766321182251 ;  /* 0x3e08594109007423 */ /* 0x000fc80000010000 */
[----:B------:R-:W-:-:S04]  /*0ac0*/  FFMA.FTZ R0, R9, R0, -0.33332768082618713379 ;  /* 0xbeaaa9ed09007423 */ /* 0x000fc80000010000 */
[----:B------:R-:W-:-:S04]  /*0ad0*/  FFMA.FTZ R0, R9, R0, RZ ;  /* 0x0000000009007223 */ /* 0x000fc800000100ff */
[----:B------:R-:W-:-:S07]  /*0ae0*/  FFMA.FTZ R2, R21, R0, R21 ;  /* 0x0000000015027223 */ /* 0x000fce0000010015 */
.L_x_11:
[----:B------:R-:W-:Y:S05]  /*0af0*/  BSYNC B0 ;  /* 0x0000000000007941 */ /* 0x000fea0003800000 */
.L_x_9:
        /* <DEDUP_REMOVED lines=15> */
.L_x_13:
[----:B------:R-:W-:Y:S01]  /*0bf0*/  MOV R0, 0x3c80f082 ;  /* 0x3c80f08200007802 */ /* 0x000fe20000000f00 */
[----:B------:R-:W-:-:S04]  /*0c00*/  FMUL R9, R27, R27 ;  /* 0x0000001b1b097220 */ /* 0x000fc80000400000 */
[----:B------:R-:W-:-:S04]  /*0c10*/  FFMA.FTZ R0, R9, R0, -0.052303962409496307373 ;  /* 0xbd563cae09007423 */ /* 0x000fc80000010000 */
[----:B------:R-:W-:-:S04]  /*0c20*/  FFMA.FTZ R0, R9, R0, 0.1331529766321182251 ;  /* 0x3e08594109007423 */ /* 0x000fc80000010000 */
[----:B------:R-:W-:-:S04]  /*0c30*/  FFMA.FTZ R0, R9, R0, -0.33332768082618713379 ;  /* 0xbeaaa9ed09007423 */ /* 0x000fc80000010000 */
[----:B------:R-:W-:-:S04]  /*0c40*/  FFMA.FTZ R0, R9, R0, RZ ;  /* 0x0000000009007223 */ /* 0x000fc800000100ff */
[----:B------:R-:W-:-:S07]  /*0c50*/  FFMA.FTZ R27, R27, R0, R27 ;  /* 0x000000001b1b7223 */ /* 0x000fce000001001b */
.L_x_14:
[----:B------:R-:W-:Y:S05]  /*0c60*/  BSYNC B0 ;  /* 0x0000000000007941 */ /* 0x000fea0003800000 */
.L_x_12:
        /* <DEDUP_REMOVED lines=15> */
.L_x_16:
[----:B------:R-:W-:Y:S01]  /*0d60*/  MOV R0, 0x3c80f082 ;  /* 0x3c80f08200007802 */ /* 0x000fe20000000f00 */
[----:B------:R-:W-:-:S04]  /*0d70*/  FMUL R9, R20, R20 ;  /* 0x0000001414097220 */ /* 0x000fc80000400000 */
[----:B------:R-:W-:-:S04]  /*0d80*/  FFMA.FTZ R0, R9, R0, -0.052303962409496307373 ;  /* 0xbd563cae09007423 */ /* 0x000fc80000010000 */
[----:B------:R-:W-:-:S04]  /*0d90*/  FFMA.FTZ R0, R9, R0, 0.1331529766321182251 ;  /* 0x3e08594109007423 */ /* 0x000fc80000010000 */
[----:B------:R-:W-:-:S04]  /*0da0*/  FFMA.FTZ R0, R9, R0, -0.33332768082618713379 ;  /* 0xbeaaa9ed09007423 */ /* 0x000fc80000010000 */
[----:B------:R-:W-:-:S04]  /*0db0*/  FFMA.FTZ R9, R9, R0, RZ ;  /* 0x0000000009097223 */ /* 0x000fc800000100ff */
[----:B------:R-:W-:-:S07]  /*0dc0*/  FFMA.FTZ R20, R20, R9, R20 ;  /* 0x0000000914147223 */ /* 0x000fce0000010014 */
.L_x_17:
[----:B------:R-:W-:Y:S05]  /*0dd0*/  BSYNC B0 ;  /* 0x0000000000007941 */ /* 0x000fea0003800000 */
.L_x_15:
[----:B------:R-:W-:Y:S01]  /*0de0*/  FADD.FTZ R11, |R19|, -RZ ;  /* 0x800000ff130b7221 */ /* 0x000fe20000010200 */
[----:B------:R-:W-:Y:S04]  /*0df0*/  BSSY B0, `(.L_x_18) ;  /* 0x0000014000007945 */ /* 0x000fe80003800000 */
        /* <DEDUP_REMOVED lines=12> */
.L_x_19:
[----:B------:R-:W-:Y:S01]  /*0ec0*/  MOV R0, 0x3c80f082 ;  /* 0x3c80f08200007802 */ /* 0x000fe20000000f00 */
[----:B------:R-:W-:-:S04]  /*0ed0*/  FMUL R9, R19, R19 ;  /* 0x0000001313097220 */ /* 0x000fc80000400000 */
[----:B------:R-:W-:-:S04]  /*0ee0*/  FFMA.FTZ R0, R9, R0, -0.052303962409496307373 ;  /* 0xbd563cae09007423 */ /* 0x000fc80000010000 */
[----:B------:R-:W-:-:S04]  /*0ef0*/  FFMA.FTZ R0, R9, R0, 0.1331529766321182251 ;  /* 0x3e08594109007423 */ /* 0x000fc80000010000 */
[----:B------:R-:W-:-:S04]  /*0f00*/  FFMA.FTZ R0, R9, R0, -0.33332768082618713379 ;  /* 0xbeaaa9ed09007423 */ /* 0x000fc80000010000 */
[----:B------:R-:W-:-:S04]  /*0f10*/  FFMA.FTZ R0, R9, R0, RZ ;  /* 0x0000000009007223 */ /* 0x000fc800000100ff */
[----:B------:R-:W-:-:S07]  /*0f20*/  FFMA.FTZ R19, R19, R0, R19 ;  /* 0x0000000013137223 */ /* 0x000fce0000010013 */
.L_x_20:
[----:B------:R-:W-:Y:S05]  /*0f30*/  BSYNC B0 ;  /* 0x0000000000007941 */ /* 0x000fea0003800000 */
.L_x_18:
[----:B------:R-:W0:Y:S01]  /*0f40*/  S2R R0, SR_TID.X ;  /* 0x0000000000007919 */ /* 0x000e220000002100 */
[----:B------:R-:W1:Y:S01]  /*0f50*/  S2UR UR5, SR_CgaCtaId ;  /* 0x00000000000579c3 */ /* 0x000e620000008800 */
[----:B------:R-:W-:Y:S01]  /*0f60*/  UMOV UR4, 0x400 ;  /* 0x0000040000047882 */ /* 0x000fe20000000000 */
[----:B------:R-:W-:-:S04]  /*0f70*/  SHF.L.U32 R7, R7, 0x2, RZ ;  /* 0x0000000207077819 */ /* 0x000fc800000006ff */
[----:B------:R-:W-:Y:S02]  /*0f80*/  LOP3.LUT R7, R7, 0x1fc, RZ, 0xc0, !PT ;  /* 0x000001fc07077812 */ /* 0x000fe400078ec0ff */
[----:B------:R-:W2:Y:S01]  /*0f90*/  LDC.64 R10, c[0x0][0x220] ;  /* 0x00008800ff0a7b82 */ /* 0x000ea20000000a00 */
[----:B-1----:R-:W-:Y:S01]  /*0fa0*/  UPRMT UR4, UR5, 0x654, UR4 ;  /* 0x0000065405047896 */ /* 0x002fe20008000004 */
[----:B0-----:R-:W-:-:S05]  /*0fb0*/  LOP3.LUT R0, R0, 0x7f, RZ, 0xc0, !PT ;  /* 0x0000007f00007812 */ /* 0x001fca00078ec0ff */
[----:B------:R-:W-:Y:S02]  /*0fc0*/  LEA R9, R0, UR4, 0x2 ;  /* 0x0000000400097c11 */ /* 0x000fe4000f8e10ff */
[C---:B------:R-:W-:Y:S02]  /*0fd0*/  LEA R0, R7.reuse, UR4, 0x2 ;  /* 0x0000000407007c11 */ /* 0x040fe4000f8e10ff */
[----:B------:R-:W-:Y:S01]  /*0fe0*/  LOP3.LUT R7, R7, R4, RZ, 0xfc, !PT ;  /* 0x0000000407077212 */ /* 0x000fe200078efcff */
[----:B------:R-:W-:Y:S03]  /*0ff0*/  STS [R9], R8 ;  /* 0x0000000809007388 */ /* 0x000fe60000000800 */
[----:B------:R-:W-:Y:S01]  /*1000*/  SHF.R.S32.HI R16, RZ, 0x1f, R7 ;  /* 0x0000001fff107819 */ /* 0x000fe20000011407 */
[----:B------:R-:W-:Y:S03]  /*1010*/  STS [R9+0x200], R6 ;  /* 0x0002000609007388 */ /* 0x000fe60000000800 */
[----:B------:R-:W-:Y:S01]  /*1020*/  LEA.HI R16, R16, R7, RZ, 0x8 ;  /* 0x0000000710107211 */ /* 0x000fe200078f40ff */
[----:B------:R0:W-:Y:S03]  /*1030*/  STS [R9+0x400], R3 ;  /* 0x0004000309007388 */ /* 0x0001e60000000800 */
[C---:B------:R-:W-:Y:S01]  /*1040*/  LOP3.LUT R22, R16.reuse, 0xffffff00, RZ, 0xc0, !PT ;  /* 0xffffff0010167812 */ /* 0x040fe200078ec0ff */
[----:B------:R-:W-:Y:S01]  /*1050*/  STS [R9+0x600], R18 ;  /* 0x0006001209007388 */ /* 0x000fe20000000800 */
[----:B------:R-:W-:-:S02]  /*1060*/  SHF.L.U32 R16, R16, 0x8, RZ ;  /* 0x0000000810107819 */ /* 0x000fc400000006ff */
[----:B------:R-:W-:Y:S01]  /*1070*/  IADD3 R22, R7, -R22, RZ ;  /* 0x8000001607167210 */ /* 0x000fe20007ffe0ff */
[----:B------:R-:W-:Y:S01]  /*1080*/  BAR.SYNC.DEFER_BLOCKING 0x0 ;  /* 0x0000000000007b1d */ /* 0x000fe20000010000 */
[----:B0-----:R-:W-:Y:S02]  /*1090*/  LOP3.LUT R3, R16, 0xffff0000, RZ, 0xc0, !PT ;  /* 0xffff000010037812 */ /* 0x001fe400078ec0ff */
[----:B------:R-:W-:-:S04]  /*10a0*/  LEA R22, R5, R22, 0x8 ;  /* 0x0000001605167211 */ /* 0x000fc800078e40ff */
[----:B------:R-:W-:-:S05]  /*10b0*/  IADD3 R3, R22, R3, RZ ;  /* 0x0000000316037210 */ /* 0x000fca0007ffe0ff */
[----:B--2---:R-:W-:Y:S01]  /*10c0*/  IMAD.WIDE R16, R3, 0x4, R10 ;  /* 0x0000000403107825 */ /* 0x004fe200078e020a */
[----:B------:R-:W0:Y:S01]  /*10d0*/  LDS.128 R12, [R0] ;  /* 0x00000000000c7984 */ /* 0x000e220000000c00 */
[----:B------:R-:W-:Y:S06]  /*10e0*/  BAR.SYNC.DEFER_BLOCKING 0x0 ;  /* 0x0000000000007b1d */ /* 0x000fec0000010000 */
[----:B------:R1:W-:Y:S04]  /*10f0*/  STS [R9], R2 ;  /* 0x0000000209007388 */ /* 0x0003e80000000800 */
[----:B------:R1:W-:Y:S04]  /*1100*/  STS [R9+0x200], R27 ;  /* 0x0002001b09007388 */ /* 0x0003e80000000800 */
[----:B------:R1:W-:Y:S04]  /*1110*/  STS [R9+0x400], R20 ;  /* 0x0004001409007388 */ /* 0x0003e80000000800 */
[----:B------:R1:W-:Y:S01]  /*1120*/  STS [R9+0x600], R19 ;  /* 0x0006001309007388 */ /* 0x0003e20000000800 */
[----:B------:R-:W-:Y:S06]  /*1130*/  BAR.SYNC.DEFER_BLOCKING 0x0 ;  /* 0x0000000000007b1d */ /* 0x000fec0000010000 */
[----:B0-----:R1:W-:Y:S01]  /*1140*/  @!P0 STG.E.128 desc[UR6][R16.64], R12 ;  /* 0x0000000c10008986 */ /* 0x0013e2000c101d06 */
[----:B------:R-:W-:Y:S05]  /*1150*/  @P0 EXIT ;  /* 0x000000000000094d */ /* 0x000fea0003800000 */
[----:B-1----:R-:W0:Y:S01]  /*1160*/  LDS.128 R12, [R0] ;  /* 0x00000000000c7984 */ /* 0x002e220000000c00 */
[----:B------:R-:W-:-:S04]  /*1170*/  SHF.R.S32.HI R4, RZ, 0x1f, R4 ;  /* 0x0000001fff047819 */ /* 0x000fc80000011404 */
[----:B------:R-:W-:-:S04]  /*1180*/  LEA.HI R4, R4, R7, RZ, 0x8 ;  /* 0x0000000704047211 */ /* 0x000fc800078f40ff */
[----:B------:R-:W-:-:S04]  /*1190*/  LEA R4, R4, 0x20000, 0x8 ;  /* 0x0002000004047811 */ /* 0x000fc800078e40ff */
[----:B------:R-:W-:-:S04]  /*11a0*/  LOP3.LUT R3, R4, 0xffff0000, RZ, 0xc0, !PT ;  /* 0xffff000004037812 */ /* 0x000fc800078ec0ff */
[----:B------:R-:W-:-:S05]  /*11b0*/  IADD3 R3, R22, R3, RZ ;  /* 0x0000000316037210 */ /* 0x000fca0007ffe0ff */
[----:B------:R-:W-:-:S05]  /*11c0*/  IMAD.WIDE R10, R3, 0x4, R10 ;  /* 0x00000004030a7825 */ /* 0x000fca00078e020a */
[----:B0-----:R-:W-:Y:S01]  /*11d0*/  STG.E.128 desc[UR6][R10.64], R12 ;  /* 0x0000000c0a007986 */ /* 0x001fe2000c101d06 */
[----:B------:R-:W-:Y:S05]  /*11e0*/  EXIT ;  /* 0x000000000000794d */ /* 0x000fea0003800000 */
.L_x_21:
[----:B------:R-:W-:-:S00]  /*11f0*/  BRA `(.L_x_21) ;  /* 0xfffffffc00fc7947 */ /* 0x000fc0000383ffff */
[----:B------:R-:W-:-:S00]  /*1200*/  NOP ;  /* 0x0000000000007918 */ /* 0x000fc00000000000 */
[----:B------:R-:W-:-:S00]  /*1210*/  NOP ;  /* 0x0000000000007918 */ /* 0x000fc00000000000 */
[----:B------:R-:W-:-:S00]  /*1220*/  NOP ;  /* 0x0000000000007918 */ /* 0x000fc00000000000 */
[----:B------:R-:W-:-:S00]  /*1230*/  NOP ;  /* 0x0000000000007918 */ /* 0x000fc00000000000 */
[----:B------:R-:W-:-:S00]  /*1240*/  NOP ;  /* 0x0000000000007918 */ /* 0x000fc00000000000 */
[----:B------:R-:W-:-:S00]  /*1250*/  NOP ;  /* 0x0000000000007918 */ /* 0x000fc00000000000 */
[----:B------:R-:W-:-:S00]  /*1260*/  NOP ;  /* 0x0000000000007918 */ /* 0x000fc00000000000 */
[----:B------:R-:W-:-:S00]  /*1270*/  NOP ;  /* 0x0000000000007918 */ /* 0x000fc00000000000 */
.L_x_22:


//--------------------- .nv.global.init           --------------------------
	.section	.nv.global.init,"aw",@progbits
.nv.global.init:
	.type		_$_str,@object
	.size		_$_str,(.L_0 - _$_str)
_$_str:
        /*0000*/ 	.byte	0x5f, 0x5f, 0x43, 0x55, 0x44, 0x41, 0x5f, 0x46, 0x54, 0x5a, 0x00
.L_0:


//--------------------- .nv.shared.triton_poi_fused_add_tanh_11 --------------------------
	.section	.nv.shared.triton_poi_fused_add_tanh_11,"aw",@nobits
	.sectionflags	@""
	.align	16
	.zero		1024


//--------------------- .nv.constant0.triton_poi_fused_add_tanh_11 --------------------------
	.section	.nv.constant0.triton_poi_fused_add_tanh_11,"a",@progbits
	.sectionflags	@""
	.align	4
.nv.constant0.triton_poi_fused_add_tanh_11:
	.zero		560
